	.headerflags	@"EF_CUDA_TEXMODE_UNIFIED EF_CUDA_64BIT_ADDRESS EF_CUDA_ACCELERATORS EF_CUDA_SM90 EF_CUDA_VIRTUAL_SM(EF_CUDA_SM90)"
	.elftype	@"ET_EXEC"


//--------------------- .nv.info                  --------------------------
	.section	.nv.info,"",@"SHT_CUDA_INFO"
	.align	4


	//----- nvinfo : EIATTR_REGCOUNT
	.align		4
        /*0000*/ 	.byte	0x04, 0x2f
        /*0002*/ 	.short	(.L_3 - .L_2)
	.align		4
.L_2:
        /*0004*/ 	.word	index@(triton_poi_fused__native_batch_norm_legit_no_training_convolution_relu_83)
        /*0008*/ 	.word	0x00000016


	//----- nvinfo : EIATTR_MIN_STACK_SIZE
	.align		4
.L_3:
        /*000c*/ 	.byte	0x04, 0x12
        /*000e*/ 	.short	(.L_5 - .L_4)
	.align		4
.L_4:
        /*0010*/ 	.word	index@(triton_poi_fused__native_batch_norm_legit_no_training_convolution_relu_83)
        /*0014*/ 	.word	0x00000000


	//----- nvinfo : EIATTR_FRAME_SIZE
	.align		4
.L_5:
        /*0018*/ 	.byte	0x04, 0x11
        /*001a*/ 	.short	(.L_7 - .L_6)
	.align		4
.L_6:
        /*001c*/ 	.word	index@(triton_poi_fused__native_batch_norm_legit_no_training_convolution_relu_83)
        /*0020*/ 	.word	0x00000000


	//----- nvinfo : EIATTR_MIN_STACK_SIZE
	.align		4
.L_7:
        /*0024*/ 	.byte	0x04, 0x12
        /*0026*/ 	.short	(.L_9 - .L_8)
	.align		4
.L_8:
        /*0028*/ 	.word	index@(triton_poi_fused__native_batch_norm_legit_no_training_convolution_relu_83)
        /*002c*/ 	.word	0x00000000
.L_9:


//--------------------- .nv.info.triton_poi_fused__native_batch_norm_legit_no_training_convolution_relu_83 --------------------------
	.section	.nv.info.triton_poi_fused__native_batch_norm_legit_no_training_convolution_relu_83,"",@"SHT_CUDA_INFO"
	.sectionflags	@""
	.align	4


	//----- nvinfo : EIATTR_CUDA_API_VERSION
	.align		4
        /*0000*/ 	.byte	0x04, 0x37
        /*0002*/ 	.short	(.L_11 - .L_10)
.L_10:
        /*0004*/ 	.word	0x0000007c


	//----- nvinfo : EIATTR_KPARAM_INFO
	.align		4
.L_11:
        /*0008*/ 	.byte	0x04, 0x17
        /*000a*/ 	.short	(.L_13 - .L_12)
.L_12:
        /*000c*/ 	.word	0x00000000
        /*0010*/ 	.short	0x0007
        /*0012*/ 	.short	0x0038
        /*0014*/ 	.byte	0x00, 0xf0, 0x11, 0x00


	//----- nvinfo : EIATTR_KPARAM_INFO
	.align		4
.L_13:
        /*0018*/ 	.byte	0x04, 0x17
        /*001a*/ 	.short	(.L_15 - .L_14)
.L_14:
        /*001c*/ 	.word	0x00000000
        /*0020*/ 	.short	0x0006
        /*0022*/ 	.short	0x0030
        /*0024*/ 	.byte	0x00, 0xf4, 0x21, 0x00


	//----- nvinfo : EIATTR_KPARAM_INFO
	.align		4
.L_15:
        /*0028*/ 	.byte	0x04, 0x17
        /*002a*/ 	.short	(.L_17 - .L_16)
.L_16:
        /*002c*/ 	.word	0x00000000
        /*0030*/ 	.short	0x0005
        /*0032*/ 	.short	0x0028
        /*0034*/ 	.byte	0x00, 0xf4, 0x21, 0x00


	//----- nvinfo : EIATTR_KPARAM_INFO
	.align		4
.L_17:
        /*0038*/ 	.byte	0x04, 0x17
        /*003a*/ 	.short	(.L_19 - .L_18)
.L_18:
        /*003c*/ 	.word	0x00000000
        /*0040*/ 	.short	0x0004
        /*0042*/ 	.short	0x0020
        /*0044*/ 	.byte	0x00, 0xf4, 0x21, 0x00


	//----- nvinfo : EIATTR_KPARAM_INFO
	.align		4
.L_19:
        /*0048*/ 	.byte	0x04, 0x17
        /*004a*/ 	.short	(.L_21 - .L_20)
.L_20:
        /*004c*/ 	.word	0x00000000
        /*0050*/ 	.short	0x0003
        /*0052*/ 	.short	0x0018
        /*0054*/ 	.byte	0x00, 0xf4, 0x21, 0x00


	//----- nvinfo : EIATTR_KPARAM_INFO
	.align		4
.L_21:
        /*0058*/ 	.byte	0x04, 0x17
        /*005a*/ 	.short	(.L_23 - .L_22)
.L_22:
        /*005c*/ 	.word	0x00000000
        /*0060*/ 	.short	0x0002
        /*0062*/ 	.short	0x0010
        /*0064*/ 	.byte	0x00, 0xf4, 0x21, 0x00


	//----- nvinfo : EIATTR_KPARAM_INFO
	.align		4
.L_23:
        /*0068*/ 	.byte	0x04, 0x17
        /*006a*/ 	.short	(.L_25 - .L_24)
.L_24:
        /*006c*/ 	.word	0x00000000
        /*0070*/ 	.short	0x0001
        /*0072*/ 	.short	0x0008
        /*0074*/ 	.byte	0x00, 0xf4, 0x21, 0x00


	//----- nvinfo : EIATTR_KPARAM_INFO
	.align		4
.L_25:
        /*0078*/ 	.byte	0x04, 0x17
        /*007a*/ 	.short	(.L_27 - .L_26)
.L_26:
        /*007c*/ 	.word	0x00000000
        /*0080*/ 	.short	0x0000
        /*0082*/ 	.short	0x0000
        /*0084*/ 	.byte	0x00, 0xf4, 0x21, 0x00


	//----- nvinfo : EIATTR_SPARSE_MMA_MASK
	.align		4
.L_27:
        /*0088*/ 	.byte	0x03, 0x50
        /*008a*/ 	.short	0x0000


	//----- nvinfo : EIATTR_MAXREG_COUNT
	.align		4
        /*008c*/ 	.byte	0x03, 0x1b
        /*008e*/ 	.short	0x00ff


	//----- nvinfo : EIATTR_EXIT_INSTR_OFFSETS
	.align		4
        /*0090*/ 	.byte	0x04, 0x1c
        /*0092*/ 	.short	(.L_29 - .L_28)


	//   ....[0]....
.L_28:
        /*0094*/ 	.word	0x000003c0


	//----- nvinfo : EIATTR_REQNTID
	.align		4
.L_29:
        /*0098*/ 	.byte	0x04, 0x10
        /*009a*/ 	.short	(.L_31 - .L_30)
.L_30:
        /*009c*/ 	.word	0x00000080
        /*00a0*/ 	.word	0x00000001
        /*00a4*/ 	.word	0x00000001


	//----- nvinfo : EIATTR_CBANK_PARAM_SIZE
	.align		4
.L_31:
        /*00a8*/ 	.byte	0x03, 0x19
        /*00aa*/ 	.short	0x003c


	//----- nvinfo : EIATTR_PARAM_CBANK
	.align		4
        /*00ac*/ 	.byte	0x04, 0x0a
        /*00ae*/ 	.short	(.L_33 - .L_32)
	.align		4
.L_32:
        /*00b0*/ 	.word	index@(.nv.constant0.triton_poi_fused__native_batch_norm_legit_no_training_convolution_relu_83)
        /*00b4*/ 	.short	0x0210
        /*00b6*/ 	.short	0x003c


	//----- nvinfo : EIATTR_SW_WAR
	.align		4
.L_33:
        /*00b8*/ 	.byte	0x04, 0x36
        /*00ba*/ 	.short	(.L_35 - .L_34)
.L_34:
        /*00bc*/ 	.word	0x00000008
.L_35:


//--------------------- .nv.callgraph             --------------------------
	.section	.nv.callgraph,"",@"SHT_CUDA_CALLGRAPH"
	.align	4
	.sectionentsize	8
	.align		4
        /*0000*/ 	.word	0x00000000
	.align		4
        /*0004*/ 	.word	0xffffffff
	.align		4
        /*0008*/ 	.word	0x00000000
	.align		4
        /*000c*/ 	.word	0xfffffffe
	.align		4
        /*0010*/ 	.word	0x00000000
	.align		4
        /*0014*/ 	.word	0xfffffffd
	.align		4
        /*0018*/ 	.word	0x00000000
	.align		4
        /*001c*/ 	.word	0xfffffffc


//--------------------- .nv.constant4             --------------------------
	.section	.nv.constant4,"a",@progbits
	.align	8
	.align		8
.nv.constant4:
        /*0000*/ 	.dword	_$_str
	.align		8
        /*0008*/ 	.dword	_$_str_$_2


//--------------------- .text.triton_poi_fused__native_batch_norm_legit_no_training_convolution_relu_83 --------------------------
	.section	.text.triton_poi_fused__native_batch_norm_legit_no_training_convolution_relu_83,"ax",@progbits
	.align	128
        .global         triton_poi_fused__native_batch_norm_legit_no_training_convolution_relu_83
        .type           triton_poi_fused__native_batch_norm_legit_no_training_convolution_relu_83,@function
        .size           triton_poi_fused__native_batch_norm_legit_no_training_convolution_relu_83,(.L_x_1 - triton_poi_fused__native_batch_norm_legit_no_training_convolution_relu_83)
        .other          triton_poi_fused__native_batch_norm_legit_no_training_convolution_relu_83,@"STO_CUDA_ENTRY STV_DEFAULT"
triton_poi_fused__native_batch_norm_legit_no_training_convolution_relu_83:
.text.triton_poi_fused__native_batch_norm_legit_no_training_convolution_relu_83:
[----:B------:R-:W-:Y:S01]  /*0000*/  LDC R1, c[0x0][0x28] ;  /* 0x00000a00ff017b82 */ /* 0x000fe20000000800 */
[----:B------:R-:W1:Y:S07]  /*0010*/  S2R R0, SR_TID.X ;  /* 0x0000000000007919 */ /* 0x000e6e0000002100 */
[----:B------:R-:W2:Y:S01]  /*0020*/  LDC.64 R14, c[0x0][0x228] ;  /* 0x00008a00ff0e7b82 */ /* 0x000ea20000000a00 */
[----:B------:R-:W-:Y:S01]  /*0030*/  ULDC.64 UR4, c[0x0][0x208] ;  /* 0x0000820000047ab9 */ /* 0x000fe20000000a00 */
[----:B------:R-:W3:Y:S06]  /*0040*/  S2R R5, SR_CTAID.X ;  /* 0x0000000000057919 */ /* 0x000eec0000002500 */
[----:B------:R-:W4:Y:S08]  /*0050*/  LDC.64 R10, c[0x0][0x218] ;  /* 0x00008600ff0a7b82 */ /* 0x000f300000000a00 */
[----:B------:R-:W5:Y:S08]  /*0060*/  LDC.64 R12, c[0x0][0x220] ;  /* 0x00008800ff0c7b82 */ /* 0x000f700000000a00 */
[----:B------:R-:W4:Y:S01]  /*0070*/  LDC.64 R16, c[0x0][0x230] ;  /* 0x00008c00ff107b82 */ /* 0x000f220000000a00 */
[----:B-1----:R-:W-:-:S02]  /*0080*/  SHF.L.U32 R0, R0, 0x1, RZ ;  /* 0x0000000100007819 */ /* 0x002fc400000006ff */
[----:B---3--:R-:W-:Y:S02]  /*0090*/  SHF.R.S32.HI R3, RZ, 0x17, R5 ;  /* 0x00000017ff037819 */ /* 0x008fe40000011405 */
[----:B------:R-:W-:Y:S02]  /*00a0*/  LOP3.LUT R0, R0, 0xfe, RZ, 0xc0, !PT ;  /* 0x000000fe00007812 */ /* 0x000fe400078ec0ff */
[----:B------:R-:W-:Y:S02]  /*00b0*/  SGXT R3, R3, 0x1 ;  /* 0x000000010303781a */ /* 0x000fe40000000200 */
[----:B------:R-:W-:Y:S02]  /*00c0*/  LEA R0, R5, R0, 0x8 ;  /* 0x0000000005007211 */ /* 0x000fe400078e40ff */
[----:B------:R-:W1:Y:S02]  /*00d0*/  LDC.64 R4, c[0x0][0x238] ;  /* 0x00008e00ff047b82 */ /* 0x000e640000000a00 */
[----:B------:R-:W-:-:S04]  /*00e0*/  LEA.HI R3, R3, R0, RZ, 0x2 ;  /* 0x0000000003037211 */ /* 0x000fc800078f10ff */
[--C-:B------:R-:W-:Y:S02]  /*00f0*/  SHF.R.S32.HI R2, RZ, 0x2, R3.reuse ;  /* 0x00000002ff027819 */ /* 0x100fe40000011403 */
[----:B------:R-:W-:-:S04]  /*0100*/  SHF.R.S32.HI R3, RZ, 0x1f, R3 ;  /* 0x0000001fff037819 */ /* 0x000fc80000011403 */
[----:B------:R-:W-:-:S04]  /*0110*/  LEA.HI R3, R3, R2, RZ, 0x8 ;  /* 0x0000000203037211 */ /* 0x000fc800078f40ff */
[----:B------:R-:W-:-:S04]  /*0120*/  LOP3.LUT R3, R3, 0xffffff00, RZ, 0xc0, !PT ;  /* 0xffffff0003037812 */ /* 0x000fc800078ec0ff */
[----:B------:R-:W-:Y:S02]  /*0130*/  IADD3 R19, R2, -R3, RZ ;  /* 0x8000000302137210 */ /* 0x000fe40007ffe0ff */
[----:B------:R-:W3:Y:S03]  /*0140*/  LDC.64 R2, c[0x0][0x210] ;  /* 0x00008400ff027b82 */ /* 0x000ee60000000a00 */
[----:B--2---:R-:W-:-:S05]  /*0150*/  IMAD.WIDE R14, R19, 0x4, R14 ;  /* 0x00000004130e7825 */ /* 0x004fca00078e020e */
[----:B------:R2:W2:Y:S01]  /*0160*/  LDG.E.EL R18, desc[UR4][R14.64] ;  /* 0x000000040e127981 */ /* 0x0004a2000c2e1900 */
[----:B----4-:R-:W-:-:S04]  /*0170*/  IMAD.WIDE R10, R19, 0x4, R10 ;  /* 0x00000004130a7825 */ /* 0x010fc800078e020a */
[----:B-----5:R-:W-:Y:S01]  /*0180*/  IMAD.WIDE R12, R19, 0x4, R12 ;  /* 0x00000004130c7825 */ /* 0x020fe200078e020c */
[----:B------:R4:W5:Y:S04]  /*0190*/  LDG.E.EL R8, desc[UR4][R10.64] ;  /* 0x000000040a087981 */ /* 0x000968000c2e1900 */
[----:B------:R-:W5:Y:S01]  /*01a0*/  LDG.E.EL R9, desc[UR4][R12.64] ;  /* 0x000000040c097981 */ /* 0x000f62000c2e1900 */
[----:B---3--:R-:W-:-:S05]  /*01b0*/  IMAD.WIDE R2, R0, 0x4, R2 ;  /* 0x0000000400027825 */ /* 0x008fca00078e0202 */
[----:B------:R-:W5:Y:S01]  /*01c0*/  LDG.E.64 R6, desc[UR4][R2.64] ;  /* 0x0000000402067981 */ /* 0x000f62000c1e1b00 */
[----:B0-2---:R-:W-:-:S04]  /*01d0*/  IMAD.WIDE R14, R19, 0x4, R16 ;  /* 0x00000004130e7825 */ /* 0x005fc800078e0210 */
[----:B-1----:R-:W-:Y:S02]  /*01e0*/  IMAD.WIDE R16, R19, 0x4, R4 ;  /* 0x0000000413107825 */ /* 0x002fe400078e0204 */
[----:B------:R-:W2:Y:S01]  /*01f0*/  LDG.E.EL R14, desc[UR4][R14.64] ;  /* 0x000000040e0e7981 */ /* 0x000ea2000c2e1900 */
[----:B----4-:R-:W-:Y:S01]  /*0200*/  HFMA2.MMA R10, -RZ, RZ, 1.625, 0 ;  /* 0x3e800000ff0a7435 */ /* 0x010fe200000001ff */
[----:B------:R-:W0:Y:S02]  /*0210*/  LDC.64 R4, c[0x0][0x240] ;  /* 0x00009000ff047b82 */ /* 0x000e240000000a00 */
[----:B------:R-:W2:Y:S01]  /*0220*/  LDG.E.EL R17, desc[UR4][R16.64] ;  /* 0x0000000410117981 */ /* 0x000ea2000c2e1900 */
[----:B0-----:R-:W-:-:S04]  /*0230*/  IMAD.WIDE R4, R0, 0x4, R4 ;  /* 0x0000000400047825 */ /* 0x001fc800078e0204 */
[----:B------:R-:W-:-:S04]  /*0240*/  FADD R18, R18, 9.9999997473787516356e-06 ;  /* 0x3727c5ac12127421 */ /* 0x000fc80000000000 */
[----:B------:R-:W0:Y:S02]  /*0250*/  MUFU.SQRT R19, R18 ;  /* 0x0000001200137308 */ /* 0x000e240000002000 */
[C---:B0-----:R-:W-:Y:S02]  /*0260*/  FSETP.GT.AND P0, PT, R19.reuse, 8.50705917302346158658e+37, PT ;  /* 0x7e8000001300780b */ /* 0x041fe40003f04000 */
[----:B------:R-:W-:-:S11]  /*0270*/  FSETP.GEU.AND P1, PT, R19, 1.175494350822287508e-38, PT ;  /* 0x008000001300780b */ /* 0x000fd60003f2e000 */
[----:B------:R-:W-:-:S04]  /*0280*/  @P0 FMUL R19, R19, 0.25 ;  /* 0x3e80000013130820 */ /* 0x000fc80000400000 */
[----:B------:R-:W-:-:S06]  /*0290*/  @!P1 FMUL R19, R19, 16777216 ;  /* 0x4b80000013139820 */ /* 0x000fcc0000400000 */
[----:B------:R-:W0:Y:S01]  /*02a0*/  MUFU.RCP R19, R19 ;  /* 0x0000001300137308 */ /* 0x000e220000001000 */
[----:B------:R-:W-:Y:S01]  /*02b0*/  FSEL R10, R10, 1, P0 ;  /* 0x3f8000000a0a7808 */ /* 0x000fe20000000000 */
[--C-:B-----5:R-:W-:Y:S01]  /*02c0*/  FADD R6, R6, R8.reuse ;  /* 0x0000000806067221 */ /* 0x120fe20000000000 */
[----:B------:R-:W-:-:S03]  /*02d0*/  FADD R7, R7, R8 ;  /* 0x0000000807077221 */ /* 0x000fc60000000000 */
[----:B------:R-:W-:Y:S01]  /*02e0*/  @!P1 FMUL R10, R10, 16777216 ;  /* 0x4b8000000a0a9820 */ /* 0x000fe20000400000 */
[C---:B------:R-:W-:Y:S01]  /*02f0*/  FADD R8, -R9.reuse, R6 ;  /* 0x0000000609087221 */ /* 0x040fe20000000100 */
[----:B------:R-:W-:Y:S02]  /*0300*/  FADD R9, -R9, R7 ;  /* 0x0000000709097221 */ /* 0x000fe40000000100 */
[----:B0-----:R-:W-:-:S04]  /*0310*/  FMUL R10, R19, R10 ;  /* 0x0000000a130a7220 */ /* 0x001fc80000400000 */
[-C--:B------:R-:W-:Y:S01]  /*0320*/  FMUL R8, R8, R10.reuse ;  /* 0x0000000a08087220 */ /* 0x080fe20000400000 */
[----:B------:R-:W-:-:S03]  /*0330*/  FMUL R10, R9, R10 ;  /* 0x0000000a090a7220 */ /* 0x000fc60000400000 */
[C-C-:B--2---:R-:W-:Y:S01]  /*0340*/  FFMA R8, R14.reuse, R8, R17.reuse ;  /* 0x000000080e087223 */ /* 0x144fe20000000011 */
[----:B------:R-:W-:-:S04]  /*0350*/  FFMA R10, R14, R10, R17 ;  /* 0x0000000a0e0a7223 */ /* 0x000fc80000000011 */
[----:B------:R-:W-:Y:S02]  /*0360*/  FSETP.GEU.AND P0, PT, R8, RZ, PT ;  /* 0x000000ff0800720b */ /* 0x000fe40003f0e000 */
[----:B------:R-:W-:Y:S02]  /*0370*/  FSETP.GEU.AND P1, PT, R10, RZ, PT ;  /* 0x000000ff0a00720b */ /* 0x000fe40003f2e000 */
[----:B------:R-:W-:Y:S02]  /*0380*/  FSEL R8, R8, RZ, P0 ;  /* 0x000000ff08087208 */ /* 0x000fe40000000000 */
[----:B------:R-:W-:Y:S01]  /*0390*/  FSEL R9, R10, RZ, P1 ;  /* 0x000000ff0a097208 */ /* 0x000fe20000800000 */
[----:B------:R-:W-:Y:S04]  /*03a0*/  STG.E.64 desc[UR4][R2.64], R6 ;  /* 0x0000000602007986 */ /* 0x000fe8000c101b04 */
[----:B------:R-:W-:Y:S01]  /*03b0*/  STG.E.64 desc[UR4][R4.64], R8 ;  /* 0x0000000804007986 */ /* 0x000fe2000c101b04 */
[----:B------:R-:W-:Y:S05]  /*03c0*/  EXIT ;  /* 0x000000000000794d */ /* 0x000fea0003800000 */
.L_x_0:
[----:B------:R-:W-:-:S00]  /*03d0*/  BRA `(.L_x_0) ;  /* 0xfffffffc00fc7947 */ /* 0x000fc0000383ffff */
[----:B------:R-:W-:-:S00]  /*03e0*/  NOP ;  /* 0x0000000000007918 */ /* 0x000fc00000000000 */
        /* <DEDUP_REMOVED lines=9> */
.L_x_1:


//--------------------- .nv.global.init           --------------------------
	.section	.nv.global.init,"aw",@progbits
.nv.global.init:
	.type		_$_str,@object
	.size		_$_str,(_$_str_$_2 - _$_str)
_$_str:
        /*0000*/ 	.byte	0x5f, 0x5f, 0x43, 0x55, 0x44, 0x41, 0x5f, 0x46, 0x54, 0x5a, 0x00
	.type		_$_str_$_2,@object
	.size		_$_str_$_2,(.L_1 - _$_str_$_2)
_$_str_$_2:
        /*000b*/ 	.byte	0x5f, 0x5f, 0x43, 0x55, 0x44, 0x41, 0x5f, 0x50, 0x52, 0x45, 0x43, 0x5f, 0x53, 0x51, 0x52, 0x54
        /*001b*/ 	.byte	0x00
.L_1:


//--------------------- .nv.constant0.triton_poi_fused__native_batch_norm_legit_no_training_convolution_relu_83 --------------------------
	.section	.nv.constant0.triton_poi_fused__native_batch_norm_legit_no_training_convolution_relu_83,"a",@progbits
	.sectionflags	@""
	.align	4
.nv.constant0.triton_poi_fused__native_batch_norm_legit_no_training_convolution_relu_83:
	.zero		588
